	.headerflags	@"EF_CUDA_TEXMODE_UNIFIED EF_CUDA_64BIT_ADDRESS EF_CUDA_ACCELERATORS EF_CUDA_SM90 EF_CUDA_VIRTUAL_SM(EF_CUDA_SM90)"
	.elftype	@"ET_EXEC"


//--------------------- .nv.info                  --------------------------
	.section	.nv.info,"",@"SHT_CUDA_INFO"
	.align	4


	//----- nvinfo : EIATTR_REGCOUNT
	.align		4
        /*0000*/ 	.byte	0x04, 0x2f
        /*0002*/ 	.short	(.L_1 - .L_0)
	.align		4
.L_0:
        /*0004*/ 	.word	index@(triton_poi_fused_add_convolution_3)
        /*0008*/ 	.word	0x00000016


	//----- nvinfo : EIATTR_MIN_STACK_SIZE
	.align		4
.L_1:
        /*000c*/ 	.byte	0x04, 0x12
        /*000e*/ 	.short	(.L_3 - .L_2)
	.align		4
.L_2:
        /*0010*/ 	.word	index@(triton_poi_fused_add_convolution_3)
        /*0014*/ 	.word	0x00000000


	//----- nvinfo : EIATTR_FRAME_SIZE
	.align		4
.L_3:
        /*0018*/ 	.byte	0x04, 0x11
        /*001a*/ 	.short	(.L_5 - .L_4)
	.align		4
.L_4:
        /*001c*/ 	.word	index@(triton_poi_fused_add_convolution_3)
        /*0020*/ 	.word	0x00000000


	//----- nvinfo : EIATTR_MIN_STACK_SIZE
	.align		4
.L_5:
        /*0024*/ 	.byte	0x04, 0x12
        /*0026*/ 	.short	(.L_7 - .L_6)
	.align		4
.L_6:
        /*0028*/ 	.word	index@(triton_poi_fused_add_convolution_3)
        /*002c*/ 	.word	0x00000000
.L_7:


//--------------------- .nv.info.triton_poi_fused_add_convolution_3 --------------------------
	.section	.nv.info.triton_poi_fused_add_convolution_3,"",@"SHT_CUDA_INFO"
	.sectionflags	@""
	.align	4


	//----- nvinfo : EIATTR_CUDA_API_VERSION
	.align		4
        /*0000*/ 	.byte	0x04, 0x37
        /*0002*/ 	.short	(.L_9 - .L_8)
.L_8:
        /*0004*/ 	.word	0x0000007c


	//----- nvinfo : EIATTR_KPARAM_INFO
	.align		4
.L_9:
        /*0008*/ 	.byte	0x04, 0x17
        /*000a*/ 	.short	(.L_11 - .L_10)
.L_10:
        /*000c*/ 	.word	0x00000000
        /*0010*/ 	.short	0x0006
        /*0012*/ 	.short	0x0030
        /*0014*/ 	.byte	0x00, 0xf0, 0x11, 0x00


	//----- nvinfo : EIATTR_KPARAM_INFO
	.align		4
.L_11:
        /*0018*/ 	.byte	0x04, 0x17
        /*001a*/ 	.short	(.L_13 - .L_12)
.L_12:
        /*001c*/ 	.word	0x00000000
        /*0020*/ 	.short	0x0005
        /*0022*/ 	.short	0x0028
        /*0024*/ 	.byte	0x00, 0xf4, 0x21, 0x00


	//----- nvinfo : EIATTR_KPARAM_INFO
	.align		4
.L_13:
        /*0028*/ 	.byte	0x04, 0x17
        /*002a*/ 	.short	(.L_15 - .L_14)
.L_14:
        /*002c*/ 	.word	0x00000000
        /*0030*/ 	.short	0x0004
        /*0032*/ 	.short	0x0020
        /*0034*/ 	.byte	0x00, 0xf4, 0x21, 0x00


	//----- nvinfo : EIATTR_KPARAM_INFO
	.align		4
.L_15:
        /*0038*/ 	.byte	0x04, 0x17
        /*003a*/ 	.short	(.L_17 - .L_16)
.L_16:
        /*003c*/ 	.word	0x00000000
        /*0040*/ 	.short	0x0003
        /*0042*/ 	.short	0x0018
        /*0044*/ 	.byte	0x00, 0xf4, 0x21, 0x00


	//----- nvinfo : EIATTR_KPARAM_INFO
	.align		4
.L_17:
        /*0048*/ 	.byte	0x04, 0x17
        /*004a*/ 	.short	(.L_19 - .L_18)
.L_18:
        /*004c*/ 	.word	0x00000000
        /*0050*/ 	.short	0x0002
        /*0052*/ 	.short	0x0010
        /*0054*/ 	.byte	0x00, 0xf4, 0x21, 0x00


	//----- nvinfo : EIATTR_KPARAM_INFO
	.align		4
.L_19:
        /*0058*/ 	.byte	0x04, 0x17
        /*005a*/ 	.short	(.L_21 - .L_20)
.L_20:
        /*005c*/ 	.word	0x00000000
        /*0060*/ 	.short	0x0001
        /*0062*/ 	.short	0x0008
        /*0064*/ 	.byte	0x00, 0xf4, 0x21, 0x00


	//----- nvinfo : EIATTR_KPARAM_INFO
	.align		4
.L_21:
        /*0068*/ 	.byte	0x04, 0x17
        /*006a*/ 	.short	(.L_23 - .L_22)
.L_22:
        /*006c*/ 	.word	0x00000000
        /*0070*/ 	.short	0x0000
        /*0072*/ 	.short	0x0000
        /*0074*/ 	.byte	0x00, 0xf4, 0x21, 0x00


	//----- nvinfo : EIATTR_SPARSE_MMA_MASK
	.align		4
.L_23:
        /*0078*/ 	.byte	0x03, 0x50
        /*007a*/ 	.short	0x0000


	//----- nvinfo : EIATTR_MAXREG_COUNT
	.align		4
        /*007c*/ 	.byte	0x03, 0x1b
        /*007e*/ 	.short	0x00ff


	//----- nvinfo : EIATTR_EXIT_INSTR_OFFSETS
	.align		4
        /*0080*/ 	.byte	0x04, 0x1c
        /*0082*/ 	.short	(.L_25 - .L_24)


	//   ....[0]....
.L_24:
        /*0084*/ 	.word	0x00000290


	//   ....[1]....
        /*0088*/ 	.word	0x000002b0


	//----- nvinfo : EIATTR_REQNTID
	.align		4
.L_25:
        /*008c*/ 	.byte	0x04, 0x10
        /*008e*/ 	.short	(.L_27 - .L_26)
.L_26:
        /*0090*/ 	.word	0x00000080
        /*0094*/ 	.word	0x00000001
        /*0098*/ 	.word	0x00000001


	//----- nvinfo : EIATTR_CBANK_PARAM_SIZE
	.align		4
.L_27:
        /*009c*/ 	.byte	0x03, 0x19
        /*009e*/ 	.short	0x0034


	//----- nvinfo : EIATTR_PARAM_CBANK
	.align		4
        /*00a0*/ 	.byte	0x04, 0x0a
        /*00a2*/ 	.short	(.L_29 - .L_28)
	.align		4
.L_28:
        /*00a4*/ 	.word	index@(.nv.constant0.triton_poi_fused_add_convolution_3)
        /*00a8*/ 	.short	0x0210
        /*00aa*/ 	.short	0x0034


	//----- nvinfo : EIATTR_SW_WAR
	.align		4
.L_29:
        /*00ac*/ 	.byte	0x04, 0x36
        /*00ae*/ 	.short	(.L_31 - .L_30)
.L_30:
        /*00b0*/ 	.word	0x00000008
.L_31:


//--------------------- .nv.callgraph             --------------------------
	.section	.nv.callgraph,"",@"SHT_CUDA_CALLGRAPH"
	.align	4
	.sectionentsize	8
	.align		4
        /*0000*/ 	.word	0x00000000
	.align		4
        /*0004*/ 	.word	0xffffffff
	.align		4
        /*0008*/ 	.word	0x00000000
	.align		4
        /*000c*/ 	.word	0xfffffffe
	.align		4
        /*0010*/ 	.word	0x00000000
	.align		4
        /*0014*/ 	.word	0xfffffffd
	.align		4
        /*0018*/ 	.word	0x00000000
	.align		4
        /*001c*/ 	.word	0xfffffffc


//--------------------- .text.triton_poi_fused_add_convolution_3 --------------------------
	.section	.text.triton_poi_fused_add_convolution_3,"ax",@progbits
	.align	128
        .global         triton_poi_fused_add_convolution_3
        .type           triton_poi_fused_add_convolution_3,@function
        .size           triton_poi_fused_add_convolution_3,(.L_x_1 - triton_poi_fused_add_convolution_3)
        .other          triton_poi_fused_add_convolution_3,@"STO_CUDA_ENTRY STV_DEFAULT"
triton_poi_fused_add_convolution_3:
.text.triton_poi_fused_add_convolution_3:
[----:B------:R-:W0:Y:S01]  /*0000*/  LDC R1, c[0x0][0x28] ;  /* 0x00000a00ff017b82 */ /* 0x000e220000000800 */
[----:B------:R-:W1:Y:S07]  /*0010*/  S2R R0, SR_TID.X ;  /* 0x0000000000007919 */ /* 0x000e6e0000002100 */
[----:B------:R-:W2:Y:S01]  /*0020*/  LDC.64 R12, c[0x0][0x220] ;  /* 0x00008800ff0c7b82 */ /* 0x000ea20000000a00 */
[----:B------:R-:W-:Y:S01]  /*0030*/  ULDC.64 UR4, c[0x0][0x208] ;  /* 0x0000820000047ab9 */ /* 0x000fe20000000a00 */
[----:B------:R-:W3:Y:S06]  /*0040*/  S2R R17, SR_CTAID.X ;  /* 0x0000000000117919 */ /* 0x000eec0000002500 */
[----:B------:R-:W4:Y:S08]  /*0050*/  LDC.64 R10, c[0x0][0x210] ;  /* 0x00008400ff0a7b82 */ /* 0x000f300000000a00 */
[----:B------:R-:W5:Y:S08]  /*0060*/  LDC.64 R4, c[0x0][0x230] ;  /* 0x00008c00ff047b82 */ /* 0x000f700000000a00 */
[----:B------:R-:W5:Y:S01]  /*0070*/  LDC.64 R8, c[0x0][0x228] ;  /* 0x00008a00ff087b82 */ /* 0x000f620000000a00 */
[----:B-1----:R-:W-:-:S07]  /*0080*/  LOP3.LUT R0, R0, 0x7f, RZ, 0xc0, !PT ;  /* 0x0000007f00007812 */ /* 0x002fce00078ec0ff */
[----:B------:R-:W1:Y:S01]  /*0090*/  LDC.64 R6, c[0x0][0x218] ;  /* 0x00008600ff067b82 */ /* 0x000e620000000a00 */
[----:B---3--:R-:W-:Y:S02]  /*00a0*/  SHF.R.S32.HI R2, RZ, 0x18, R17 ;  /* 0x00000018ff027819 */ /* 0x008fe40000011411 */
[----:B------:R-:W-:Y:S02]  /*00b0*/  LEA R17, R17, R0, 0x7 ;  /* 0x0000000011117211 */ /* 0x000fe400078e38ff */
[----:B------:R-:W-:-:S03]  /*00c0*/  SGXT R0, R2, 0x1 ;  /* 0x000000010200781a */ /* 0x000fc60000000200 */
[----:B------:R-:W3:Y:S01]  /*00d0*/  LDC.64 R2, c[0x0][0x238] ;  /* 0x00008e00ff027b82 */ /* 0x000ee20000000a00 */
[C---:B------:R-:W-:Y:S01]  /*00e0*/  ISETP.GE.AND P0, PT, R17.reuse, 0x100, PT ;  /* 0x000001001100780c */ /* 0x040fe20003f06270 */
[----:B--2---:R-:W-:Y:S01]  /*00f0*/  IMAD.WIDE R12, R17, 0x4, R12 ;  /* 0x00000004110c7825 */ /* 0x004fe200078e020c */
[----:B------:R-:W-:-:S04]  /*0100*/  LEA.HI R0, R0, R17, RZ, 0x4 ;  /* 0x0000001100007211 */ /* 0x000fc800078f20ff */
[----:B------:R-:W-:-:S04]  /*0110*/  SHF.R.S32.HI R0, RZ, 0x4, R0 ;  /* 0x00000004ff007819 */ /* 0x000fc80000011400 */
[----:B------:R-:W-:-:S04]  /*0120*/  LEA.HI R14, R0, R0, RZ, 0x2 ;  /* 0x00000000000e7211 */ /* 0x000fc800078f10ff */
[----:B------:R-:W-:-:S04]  /*0130*/  LOP3.LUT R15, R14, 0xfffffffc, RZ, 0xc0, !PT ;  /* 0xfffffffc0e0f7812 */ /* 0x000fc800078ec0ff */
[----:B------:R-:W-:Y:S01]  /*0140*/  IADD3 R19, R0, -R15, RZ ;  /* 0x8000000f00137210 */ /* 0x000fe20007ffe0ff */
[----:B------:R-:W-:Y:S01]  /*0150*/  HFMA2.MMA R0, -RZ, RZ, 0, 0 ;  /* 0x00000000ff007435 */ /* 0x000fe200000001ff */
[----:B----4-:R-:W-:Y:S01]  /*0160*/  IMAD.WIDE R10, R17, 0x4, R10 ;  /* 0x00000004110a7825 */ /* 0x010fe200078e020a */
[----:B------:R-:W-:-:S03]  /*0170*/  CS2R R14, SRZ ;  /* 0x00000000000e7805 */ /* 0x000fc6000001ff00 */
[----:B-----5:R-:W-:Y:S01]  /*0180*/  IMAD.WIDE R4, R17, 0x4, R4 ;  /* 0x0000000411047825 */ /* 0x020fe200078e0204 */
[----:B------:R-:W-:Y:S02]  /*0190*/  CS2R R16, SRZ ;  /* 0x0000000000107805 */ /* 0x000fe4000001ff00 */
[----:B------:R-:W2:Y:S01]  /*01a0*/  @!P0 LDG.E R15, desc[UR4][R12.64] ;  /* 0x000000040c0f8981 */ /* 0x000ea2000c1e1900 */
[----:B0-----:R-:W-:-:S03]  /*01b0*/  IMAD.WIDE R8, R19, 0x4, R8 ;  /* 0x0000000413087825 */ /* 0x001fc600078e0208 */
[----:B------:R-:W4:Y:S01]  /*01c0*/  @!P0 LDG.E R14, desc[UR4][R10.64] ;  /* 0x000000040a0e8981 */ /* 0x000f22000c1e1900 */
[----:B-1----:R-:W-:-:S03]  /*01d0*/  IMAD.WIDE R6, R19, 0x4, R6 ;  /* 0x0000000413067825 */ /* 0x002fc600078e0206 */
[----:B------:R-:W2:Y:S01]  /*01e0*/  @!P0 LDG.E.EL R0, desc[UR4][R8.64] ;  /* 0x0000000408008981 */ /* 0x000ea2000c2e1900 */
[----:B---3--:R-:W-:Y:S01]  /*01f0*/  IMAD.WIDE R2, R19, 0x4, R2 ;  /* 0x0000000413027825 */ /* 0x008fe200078e0202 */
[----:B------:R-:W-:Y:S02]  /*0200*/  MOV R19, RZ ;  /* 0x000000ff00137202 */ /* 0x000fe40000000f00 */
[----:B------:R-:W4:Y:S04]  /*0210*/  @!P0 LDG.E.EL R17, desc[UR4][R6.64] ;  /* 0x0000000406118981 */ /* 0x000f28000c2e1900 */
[----:B------:R-:W3:Y:S04]  /*0220*/  @!P0 LDG.E R16, desc[UR4][R4.64] ;  /* 0x0000000404108981 */ /* 0x000ee8000c1e1900 */
[----:B------:R-:W3:Y:S01]  /*0230*/  @!P0 LDG.E.EL R19, desc[UR4][R2.64] ;  /* 0x0000000402138981 */ /* 0x000ee2000c2e1900 */
[----:B--2---:R-:W-:Y:S01]  /*0240*/  FADD R0, R0, R15 ;  /* 0x0000000f00007221 */ /* 0x004fe20000000000 */
[----:B----4-:R-:W-:-:S04]  /*0250*/  FADD R17, R17, R14 ;  /* 0x0000000e11117221 */ /* 0x010fc80000000000 */
[----:B------:R-:W-:Y:S01]  /*0260*/  FADD R17, R0, R17 ;  /* 0x0000001100117221 */ /* 0x000fe20000000000 */
[----:B---3--:R-:W-:-:S04]  /*0270*/  FADD R16, R19, R16 ;  /* 0x0000001013107221 */ /* 0x008fc80000000000 */
[----:B------:R-:W-:Y:S01]  /*0280*/  FADD R17, R16, R17 ;  /* 0x0000001110117221 */ /* 0x000fe20000000000 */
[----:B------:R-:W-:Y:S06]  /*0290*/  @P0 EXIT ;  /* 0x000000000000094d */ /* 0x000fec0003800000 */
[----:B------:R-:W-:Y:S01]  /*02a0*/  STG.E desc[UR4][R10.64], R17 ;  /* 0x000000110a007986 */ /* 0x000fe2000c101904 */
[----:B------:R-:W-:Y:S05]  /*02b0*/  EXIT ;  /* 0x000000000000794d */ /* 0x000fea0003800000 */
.L_x_0:
[----:B------:R-:W-:-:S00]  /*02c0*/  BRA `(.L_x_0) ;  /* 0xfffffffc00fc7947 */ /* 0x000fc0000383ffff */
[----:B------:R-:W-:-:S00]  /*02d0*/  NOP ;  /* 0x0000000000007918 */ /* 0x000fc00000000000 */
        /* <DEDUP_REMOVED lines=10> */
.L_x_1:


//--------------------- .nv.constant0.triton_poi_fused_add_convolution_3 --------------------------
	.section	.nv.constant0.triton_poi_fused_add_convolution_3,"a",@progbits
	.sectionflags	@""
	.align	4
.nv.constant0.triton_poi_fused_add_convolution_3:
	.zero		580
